	.headerflags	@"EF_CUDA_TEXMODE_UNIFIED EF_CUDA_64BIT_ADDRESS EF_CUDA_ACCELERATORS EF_CUDA_SM90 EF_CUDA_VIRTUAL_SM(EF_CUDA_SM90)"
	.elftype	@"ET_EXEC"


//--------------------- .nv.info                  --------------------------
	.section	.nv.info,"",@"SHT_CUDA_INFO"
	.align	4


	//----- nvinfo : EIATTR_REGCOUNT
	.align		4
        /*0000*/ 	.byte	0x04, 0x2f
        /*0002*/ 	.short	(.L_1 - .L_0)
	.align		4
.L_0:
        /*0004*/ 	.word	index@(triton_poi_fused_mul_sigmoid_8)
        /*0008*/ 	.word	0x00000020


	//----- nvinfo : EIATTR_MIN_STACK_SIZE
	.align		4
.L_1:
        /*000c*/ 	.byte	0x04, 0x12
        /*000e*/ 	.short	(.L_3 - .L_2)
	.align		4
.L_2:
        /*0010*/ 	.word	index@(triton_poi_fused_mul_sigmoid_8)
        /*0014*/ 	.word	0x00000000


	//----- nvinfo : EIATTR_FRAME_SIZE
	.align		4
.L_3:
        /*0018*/ 	.byte	0x04, 0x11
        /*001a*/ 	.short	(.L_5 - .L_4)
	.align		4
.L_4:
        /*001c*/ 	.word	index@(triton_poi_fused_mul_sigmoid_8)
        /*0020*/ 	.word	0x00000000


	//----- nvinfo : EIATTR_MIN_STACK_SIZE
	.align		4
.L_5:
        /*0024*/ 	.byte	0x04, 0x12
        /*0026*/ 	.short	(.L_7 - .L_6)
	.align		4
.L_6:
        /*0028*/ 	.word	index@(triton_poi_fused_mul_sigmoid_8)
        /*002c*/ 	.word	0x00000000
.L_7:


//--------------------- .nv.info.triton_poi_fused_mul_sigmoid_8 --------------------------
	.section	.nv.info.triton_poi_fused_mul_sigmoid_8,"",@"SHT_CUDA_INFO"
	.sectionflags	@""
	.align	4


	//----- nvinfo : EIATTR_CUDA_API_VERSION
	.align		4
        /*0000*/ 	.byte	0x04, 0x37
        /*0002*/ 	.short	(.L_9 - .L_8)
.L_8:
        /*0004*/ 	.word	0x0000007c


	//----- nvinfo : EIATTR_KPARAM_INFO
	.align		4
.L_9:
        /*0008*/ 	.byte	0x04, 0x17
        /*000a*/ 	.short	(.L_11 - .L_10)
.L_10:
        /*000c*/ 	.word	0x00000000
        /*0010*/ 	.short	0x0004
        /*0012*/ 	.short	0x001c
        /*0014*/ 	.byte	0x00, 0xf0, 0x11, 0x00


	//----- nvinfo : EIATTR_KPARAM_INFO
	.align		4
.L_11:
        /*0018*/ 	.byte	0x04, 0x17
        /*001a*/ 	.short	(.L_13 - .L_12)
.L_12:
        /*001c*/ 	.word	0x00000000
        /*0020*/ 	.short	0x0003
        /*0022*/ 	.short	0x0018
        /*0024*/ 	.byte	0x00, 0xf0, 0x11, 0x00


	//----- nvinfo : EIATTR_KPARAM_INFO
	.align		4
.L_13:
        /*0028*/ 	.byte	0x04, 0x17
        /*002a*/ 	.short	(.L_15 - .L_14)
.L_14:
        /*002c*/ 	.word	0x00000000
        /*0030*/ 	.short	0x0002
        /*0032*/ 	.short	0x0010
        /*0034*/ 	.byte	0x00, 0xf4, 0x21, 0x00


	//----- nvinfo : EIATTR_KPARAM_INFO
	.align		4
.L_15:
        /*0038*/ 	.byte	0x04, 0x17
        /*003a*/ 	.short	(.L_17 - .L_16)
.L_16:
        /*003c*/ 	.word	0x00000000
        /*0040*/ 	.short	0x0001
        /*0042*/ 	.short	0x0008
        /*0044*/ 	.byte	0x00, 0xf4, 0x21, 0x00


	//----- nvinfo : EIATTR_KPARAM_INFO
	.align		4
.L_17:
        /*0048*/ 	.byte	0x04, 0x17
        /*004a*/ 	.short	(.L_19 - .L_18)
.L_18:
        /*004c*/ 	.word	0x00000000
        /*0050*/ 	.short	0x0000
        /*0052*/ 	.short	0x0000
        /*0054*/ 	.byte	0x00, 0xf4, 0x21, 0x00


	//----- nvinfo : EIATTR_SPARSE_MMA_MASK
	.align		4
.L_19:
        /*0058*/ 	.byte	0x03, 0x50
        /*005a*/ 	.short	0x0000


	//----- nvinfo : EIATTR_MAXREG_COUNT
	.align		4
        /*005c*/ 	.byte	0x03, 0x1b
        /*005e*/ 	.short	0x00ff


	//----- nvinfo : EIATTR_EXIT_INSTR_OFFSETS
	.align		4
        /*0060*/ 	.byte	0x04, 0x1c
        /*0062*/ 	.short	(.L_21 - .L_20)


	//   ....[0]....
.L_20:
        /*0064*/ 	.word	0x00001080


	//----- nvinfo : EIATTR_REQNTID
	.align		4
.L_21:
        /*0068*/ 	.byte	0x04, 0x10
        /*006a*/ 	.short	(.L_23 - .L_22)
.L_22:
        /*006c*/ 	.word	0x00000080
        /*0070*/ 	.word	0x00000001
        /*0074*/ 	.word	0x00000001


	//----- nvinfo : EIATTR_CBANK_PARAM_SIZE
	.align		4
.L_23:
        /*0078*/ 	.byte	0x03, 0x19
        /*007a*/ 	.short	0x0020


	//----- nvinfo : EIATTR_PARAM_CBANK
	.align		4
        /*007c*/ 	.byte	0x04, 0x0a
        /*007e*/ 	.short	(.L_25 - .L_24)
	.align		4
.L_24:
        /*0080*/ 	.word	index@(.nv.constant0.triton_poi_fused_mul_sigmoid_8)
        /*0084*/ 	.short	0x0210
        /*0086*/ 	.short	0x0020


	//----- nvinfo : EIATTR_SW_WAR
	.align		4
.L_25:
        /*0088*/ 	.byte	0x04, 0x36
        /*008a*/ 	.short	(.L_27 - .L_26)
.L_26:
        /*008c*/ 	.word	0x00000008
.L_27:


//--------------------- .nv.callgraph             --------------------------
	.section	.nv.callgraph,"",@"SHT_CUDA_CALLGRAPH"
	.align	4
	.sectionentsize	8
	.align		4
        /*0000*/ 	.word	0x00000000
	.align		4
        /*0004*/ 	.word	0xffffffff
	.align		4
        /*0008*/ 	.word	0x00000000
	.align		4
        /*000c*/ 	.word	0xfffffffe
	.align		4
        /*0010*/ 	.word	0x00000000
	.align		4
        /*0014*/ 	.word	0xfffffffd
	.align		4
        /*0018*/ 	.word	0x00000000
	.align		4
        /*001c*/ 	.word	0xfffffffc


//--------------------- .text.triton_poi_fused_mul_sigmoid_8 --------------------------
	.section	.text.triton_poi_fused_mul_sigmoid_8,"ax",@progbits
	.sectionflags	@"SHF_BARRIERS=1"
	.align	128
        .global         triton_poi_fused_mul_sigmoid_8
        .type           triton_poi_fused_mul_sigmoid_8,@function
        .size           triton_poi_fused_mul_sigmoid_8,(.L_x_1 - triton_poi_fused_mul_sigmoid_8)
        .other          triton_poi_fused_mul_sigmoid_8,@"STO_CUDA_ENTRY STV_DEFAULT"
triton_poi_fused_mul_sigmoid_8:
.text.triton_poi_fused_mul_sigmoid_8:
[----:B------:R-:W-:Y:S01]  /*0000*/  LDC R1, c[0x0][0x28] ;  /* 0x00000a00ff017b82 */ /* 0x000fe20000000800 */
[----:B------:R-:W1:Y:S07]  /*0010*/  S2R R0, SR_CTAID.Y ;  /* 0x0000000000007919 */ /* 0x000e6e0000002600 */
[----:B------:R-:W2:Y:S01]  /*0020*/  LDC.64 R4, c[0x0][0x210] ;  /* 0x00008400ff047b82 */ /* 0x000ea20000000a00 */
[----:B------:R-:W-:Y:S01]  /*0030*/  ULDC.64 UR6, c[0x0][0x208] ;  /* 0x0000820000067ab9 */ /* 0x000fe20000000a00 */
[----:B------:R-:W3:Y:S01]  /*0040*/  S2R R18, SR_TID.X ;  /* 0x0000000000127919 */ /* 0x000ee20000002100 */
[----:B------:R-:W4:Y:S01]  /*0050*/  S2R R11, SR_CTAID.X ;  /* 0x00000000000b7919 */ /* 0x000f220000002500 */
[----:B-1----:R-:W-:-:S02]  /*0060*/  SHF.L.U32 R21, R0, 0xa, RZ ;  /* 0x0000000a00157819 */ /* 0x002fc400000006ff */
[----:B------:R-:W-:Y:S02]  /*0070*/  SHF.R.S32.HI R19, RZ, 0x15, R0 ;  /* 0x00000015ff137819 */ /* 0x000fe40000011400 */
[----:B---3--:R-:W-:Y:S02]  /*0080*/  LOP3.LUT R16, R18, 0x7f, RZ, 0xc0, !PT ;  /* 0x0000007f12107812 */ /* 0x008fe400078ec0ff */
[----:B------:R-:W-:Y:S02]  /*0090*/  SGXT R19, R19, 0x1 ;  /* 0x000000011313781a */ /* 0x000fe40000000200 */
[----:B------:R-:W-:Y:S02]  /*00a0*/  LOP3.LUT R2, R21, 0x80, R16, 0xfe, !PT ;  /* 0x0000008015027812 */ /* 0x000fe400078efe10 */
[----:B------:R-:W-:Y:S02]  /*00b0*/  LOP3.LUT R25, R21, 0x100, R16, 0xfe, !PT ;  /* 0x0000010015197812 */ /* 0x000fe400078efe10 */
[----:B------:R-:W-:-:S04]  /*00c0*/  LEA.HI R0, R19, R2, RZ, 0x9 ;  /* 0x0000000213007211 */ /* 0x000fc800078f48ff */
[----:B------:R-:W-:Y:S02]  /*00d0*/  SHF.L.U32 R3, R0, 0x3, RZ ;  /* 0x0000000300037819 */ /* 0x000fe400000006ff */
[----:B------:R-:W-:Y:S02]  /*00e0*/  LEA.HI R0, R19, R25, RZ, 0x9 ;  /* 0x0000001913007211 */ /* 0x000fe400078f48ff */
[----:B------:R-:W-:-:S03]  /*00f0*/  LOP3.LUT R6, R3, 0xfffff000, RZ, 0xc0, !PT ;  /* 0xfffff00003067812 */ /* 0x000fc600078ec0ff */
[----:B------:R-:W-:Y:S01]  /*0100*/  IMAD.SHL.U32 R0, R0, 0x8, RZ ;  /* 0x0000000800007824 */ /* 0x000fe200078e00ff */
[----:B----4-:R-:W-:-:S04]  /*0110*/  IADD3 R7, R6, R11, RZ ;  /* 0x0000000b06077210 */ /* 0x010fc80007ffe0ff */
[----:B------:R-:W-:Y:S01]  /*0120*/  LOP3.LUT R0, R0, 0xfffff000, RZ, 0xc0, !PT ;  /* 0xfffff00000007812 */ /* 0x000fe200078ec0ff */
[----:B--2---:R-:W-:-:S03]  /*0130*/  IMAD.WIDE R6, R7, 0x4, R4 ;  /* 0x0000000407067825 */ /* 0x004fc600078e0204 */
[----:B------:R-:W-:Y:S02]  /*0140*/  IADD3 R15, R0, R11, RZ ;  /* 0x0000000b000f7210 */ /* 0x000fe40007ffe0ff */
[----:B------:R1:W2:Y:S01]  /*0150*/  LDG.E.EL R22, desc[UR6][R6.64] ;  /* 0x0000000606167981 */ /* 0x0002a2000c2e1900 */
[----:B------:R-:W-:Y:S02]  /*0160*/  LOP3.LUT R24, R21, 0x180, R16, 0xfe, !PT ;  /* 0x0000018015187812 */ /* 0x000fe400078efe10 */
[----:B------:R-:W-:-:S06]  /*0170*/  IMAD.WIDE R14, R15, 0x4, R4 ;  /* 0x000000040f0e7825 */ /* 0x000fcc00078e0204 */
[----:B------:R-:W3:Y:S01]  /*0180*/  LDG.E.EL R14, desc[UR6][R14.64] ;  /* 0x000000060e0e7981 */ /* 0x000ee2000c2e1900 */
[----:B------:R-:W-:Y:S02]  /*0190*/  LEA.HI R0, R19, R24, RZ, 0x9 ;  /* 0x0000001813007211 */ /* 0x000fe400078f48ff */
[----:B------:R-:W-:-:S03]  /*01a0*/  LOP3.LUT R3, R21, 0x7f, R18, 0xf8, !PT ;  /* 0x0000007f15037812 */ /* 0x000fc600078ef812 */
[----:B------:R-:W-:-:S05]  /*01b0*/  IMAD.SHL.U32 R0, R0, 0x8, RZ ;  /* 0x0000000800007824 */ /* 0x000fca00078e00ff */
[----:B------:R-:W-:-:S04]  /*01c0*/  LOP3.LUT R0, R0, 0xfffff000, RZ, 0xc0, !PT ;  /* 0xfffff00000007812 */ /* 0x000fc800078ec0ff */
[----:B------:R-:W-:Y:S02]  /*01d0*/  IADD3 R9, R0, R11, RZ ;  /* 0x0000000b00097210 */ /* 0x000fe40007ffe0ff */
[----:B------:R-:W-:-:S03]  /*01e0*/  LEA.HI R0, R19, R3, RZ, 0x9 ;  /* 0x0000000313007211 */ /* 0x000fc600078f48ff */
[----:B------:R-:W-:Y:S01]  /*01f0*/  IMAD.WIDE R8, R9, 0x4, R4 ;  /* 0x0000000409087825 */ /* 0x000fe200078e0204 */
[----:B------:R-:W-:-:S04]  /*0200*/  SHF.L.U32 R0, R0, 0x3, RZ ;  /* 0x0000000300007819 */ /* 0x000fc800000006ff */
[----:B------:R-:W-:Y:S01]  /*0210*/  LOP3.LUT R0, R0, 0xfffff000, RZ, 0xc0, !PT ;  /* 0xfffff00000007812 */ /* 0x000fe200078ec0ff */
[----:B------:R4:W5:Y:S04]  /*0220*/  LDG.E.EL R23, desc[UR6][R8.64] ;  /* 0x0000000608177981 */ /* 0x000968000c2e1900 */
[----:B-1----:R-:W-:-:S04]  /*0230*/  IMAD.IADD R7, R0, 0x1, R11 ;  /* 0x0000000100077824 */ /* 0x002fc800078e020b */
[----:B------:R-:W-:-:S05]  /*0240*/  IMAD.WIDE R6, R7, 0x4, R4 ;  /* 0x0000000407067825 */ /* 0x000fca00078e0204 */
[----:B------:R1:W5:Y:S01]  /*0250*/  LDG.E.EL R10, desc[UR6][R6.64] ;  /* 0x00000006060a7981 */ /* 0x000362000c2e1900 */
[C---:B------:R-:W-:Y:S02]  /*0260*/  LOP3.LUT R28, R3.reuse, 0x200, RZ, 0xfc, !PT ;  /* 0x00000200031c7812 */ /* 0x040fe400078efcff */
[----:B------:R-:W-:Y:S02]  /*0270*/  LOP3.LUT R26, R3, 0x280, RZ, 0xfc, !PT ;  /* 0x00000280031a7812 */ /* 0x000fe400078efcff */
[----:B------:R-:W-:Y:S02]  /*0280*/  LEA.HI R0, R19, R28, RZ, 0x9 ;  /* 0x0000001c13007211 */ /* 0x000fe400078f48ff */
[----:B------:R-:W-:Y:S02]  /*0290*/  LOP3.LUT R20, R3, 0x300, RZ, 0xfc, !PT ;  /* 0x0000030003147812 */ /* 0x000fe400078efcff */
[----:B------:R-:W-:Y:S02]  /*02a0*/  SHF.L.U32 R0, R0, 0x3, RZ ;  /* 0x0000000300007819 */ /* 0x000fe400000006ff */
[----:B----4-:R-:W-:-:S02]  /*02b0*/  LEA.HI R8, R19, R26, RZ, 0x9 ;  /* 0x0000001a13087211 */ /* 0x010fc400078f48ff */
[----:B------:R-:W-:Y:S02]  /*02c0*/  LOP3.LUT R12, R0, 0xfffff000, RZ, 0xc0, !PT ;  /* 0xfffff000000c7812 */ /* 0x000fe400078ec0ff */
[----:B------:R-:W-:Y:S02]  /*02d0*/  LOP3.LUT R0, R3, 0x380, RZ, 0xfc, !PT ;  /* 0x0000038003007812 */ /* 0x000fe400078efcff */
[C---:B------:R-:W-:Y:S01]  /*02e0*/  LEA.HI R9, R19.reuse, R20, RZ, 0x9 ;  /* 0x0000001413097211 */ /* 0x040fe200078f48ff */
[----:B-1----:R-:W-:Y:S01]  /*02f0*/  IMAD.IADD R7, R12, 0x1, R11 ;  /* 0x000000010c077824 */ /* 0x002fe200078e020b */
[----:B------:R-:W-:Y:S02]  /*0300*/  SHF.L.U32 R13, R8, 0x3, RZ ;  /* 0x00000003080d7819 */ /* 0x000fe400000006ff */
[----:B------:R-:W-:Y:S01]  /*0310*/  LEA.HI R8, R19, R0, RZ, 0x9 ;  /* 0x0000000013087211 */ /* 0x000fe200078f48ff */
[----:B------:R-:W-:Y:S01]  /*0320*/  IMAD.WIDE R6, R7, 0x4, R4 ;  /* 0x0000000407067825 */ /* 0x000fe200078e0204 */
[----:B------:R-:W-:-:S02]  /*0330*/  SHF.L.U32 R9, R9, 0x3, RZ ;  /* 0x0000000309097819 */ /* 0x000fc400000006ff */
[----:B------:R-:W-:Y:S02]  /*0340*/  LOP3.LUT R12, R13, 0xfffff000, RZ, 0xc0, !PT ;  /* 0xfffff0000d0c7812 */ /* 0x000fe400078ec0ff */
[----:B------:R-:W-:Y:S01]  /*0350*/  SHF.L.U32 R15, R8, 0x3, RZ ;  /* 0x00000003080f7819 */ /* 0x000fe200000006ff */
[----:B------:R1:W4:Y:S01]  /*0360*/  LDG.E.EL R13, desc[UR6][R6.64] ;  /* 0x00000006060d7981 */ /* 0x000322000c2e1900 */
[----:B------:R-:W-:Y:S01]  /*0370*/  LOP3.LUT R8, R9, 0xfffff000, RZ, 0xc0, !PT ;  /* 0xfffff00009087812 */ /* 0x000fe200078ec0ff */
[----:B------:R-:W-:Y:S01]  /*0380*/  IMAD.IADD R9, R12, 0x1, R11 ;  /* 0x000000010c097824 */ /* 0x000fe200078e020b */
[----:B------:R-:W-:Y:S02]  /*0390*/  LOP3.LUT R12, R15, 0xfffff000, RZ, 0xc0, !PT ;  /* 0xfffff0000f0c7812 */ /* 0x000fe400078ec0ff */
[----:B------:R-:W-:Y:S02]  /*03a0*/  IADD3 R15, R8, R11, RZ ;  /* 0x0000000b080f7210 */ /* 0x000fe40007ffe0ff */
[----:B------:R-:W-:Y:S01]  /*03b0*/  IADD3 R17, R12, R11, RZ ;  /* 0x0000000b0c117210 */ /* 0x000fe20007ffe0ff */
[----:B------:R-:W-:-:S04]  /*03c0*/  IMAD.WIDE R8, R9, 0x4, R4 ;  /* 0x0000000409087825 */ /* 0x000fc800078e0204 */
[--C-:B-1----:R-:W-:Y:S02]  /*03d0*/  IMAD.WIDE R6, R15, 0x4, R4.reuse ;  /* 0x000000040f067825 */ /* 0x102fe400078e0204 */
[----:B------:R1:W4:Y:S02]  /*03e0*/  LDG.E.EL R15, desc[UR6][R8.64] ;  /* 0x00000006080f7981 */ /* 0x000324000c2e1900 */
[----:B------:R-:W-:Y:S02]  /*03f0*/  IMAD.WIDE R4, R17, 0x4, R4 ;  /* 0x0000000411047825 */ /* 0x000fe400078e0204 */
[----:B------:R1:W4:Y:S04]  /*0400*/  LDG.E.EL R12, desc[UR6][R6.64] ;  /* 0x00000006060c7981 */ /* 0x000328000c2e1900 */
[----:B------:R1:W4:Y:S01]  /*0410*/  LDG.E.EL R17, desc[UR6][R4.64] ;  /* 0x0000000604117981 */ /* 0x000322000c2e1900 */
[----:B------:R-:W1:Y:S01]  /*0420*/  S2UR UR5, SR_CgaCtaId ;  /* 0x00000000000579c3 */ /* 0x000e620000008800 */
[-C--:B------:R-:W-:Y:S01]  /*0430*/  LEA R2, R2, R11.reuse, 0xc ;  /* 0x0000000b02027211 */ /* 0x080fe200078e60ff */
[--C-:B------:R-:W-:Y:S01]  /*0440*/  IMAD R25, R25, 0x1000, R11.reuse ;  /* 0x0000100019197824 */ /* 0x100fe200078e020b */
[-C--:B------:R-:W-:Y:S01]  /*0450*/  LEA R24, R24, R11.reuse, 0xc ;  /* 0x0000000b18187211 */ /* 0x080fe200078e60ff */
[----:B------:R-:W-:Y:S01]  /*0460*/  IMAD R0, R0, 0x1000, R11 ;  /* 0x0000100000007824 */ /* 0x000fe200078e020b */
[----:B------:R-:W-:-:S02]  /*0470*/  LEA R3, R3, R11, 0xc ;  /* 0x0000000b03037211 */ /* 0x000fc400078e60ff */
[----:B------:R-:W-:Y:S01]  /*0480*/  LEA R20, R20, R11, 0xc ;  /* 0x0000000b14147211 */ /* 0x000fe200078e60ff */
[----:B------:R-:W-:Y:S02]  /*0490*/  UMOV UR4, 0x400 ;  /* 0x0000040000047882 */ /* 0x000fe40000000000 */
[----:B01----:R-:W-:Y:S01]  /*04a0*/  UPRMT UR4, UR5, 0x654, UR4 ;  /* 0x0000065405047896 */ /* 0x003fe20008000004 */
[----:B--2---:R-:W-:-:S04]  /*04b0*/  FADD R22, RZ, -R22 ;  /* 0x80000016ff167221 */ /* 0x004fc80000000000 */
[----:B------:R-:W-:Y:S01]  /*04c0*/  FMUL R29, R22, 1.4426950216293334961 ;  /* 0x3fb8aa3b161d7820 */ /* 0x000fe20000400000 */
[----:B---3--:R-:W-:-:S04]  /*04d0*/  FADD R14, RZ, -R14 ;  /* 0x8000000eff0e7221 */ /* 0x008fc80000000000 */
[----:B------:R-:W-:Y:S01]  /*04e0*/  FSETP.GEU.AND P0, PT, R29, -126, PT ;  /* 0xc2fc00001d00780b */ /* 0x000fe20003f0e000 */
[----:B------:R-:W-:-:S05]  /*04f0*/  FMUL R14, R14, 1.4426950216293334961 ;  /* 0x3fb8aa3b0e0e7820 */ /* 0x000fca0000400000 */
[----:B------:R-:W-:-:S07]  /*0500*/  FSETP.GEU.AND P1, PT, R14, -126, PT ;  /* 0xc2fc00000e00780b */ /* 0x000fce0003f2e000 */
[----:B------:R-:W-:-:S04]  /*0510*/  @!P0 FMUL R29, R29, 0.5 ;  /* 0x3f0000001d1d8820 */ /* 0x000fc80000400000 */
[----:B------:R-:W0:Y:S01]  /*0520*/  MUFU.EX2 R8, R29 ;  /* 0x0000001d00087308 */ /* 0x000e220000000800 */
[----:B------:R-:W-:Y:S02]  /*0530*/  IMAD.SHL.U32 R22, R18, 0x4, RZ ;  /* 0x0000000412167824 */ /* 0x000fe400078e00ff */
[----:B------:R-:W-:-:S05]  /*0540*/  @!P1 FMUL R14, R14, 0.5 ;  /* 0x3f0000000e0e9820 */ /* 0x000fca0000400000 */
[----:B------:R1:W2:Y:S01]  /*0550*/  MUFU.EX2 R18, R14 ;  /* 0x0000000e00127308 */ /* 0x0002a20000000800 */
[----:B------:R-:W-:Y:S01]  /*0560*/  LOP3.LUT R22, R22, 0x1fc, RZ, 0xc0, !PT ;  /* 0x000001fc16167812 */ /* 0x000fe200078ec0ff */
[----:B0-----:R-:W-:-:S03]  /*0570*/  @!P0 FMUL R8, R8, R8 ;  /* 0x0000000808088220 */ /* 0x001fc60000400000 */
[----:B-1----:R-:W-:Y:S01]  /*0580*/  LOP3.LUT R14, R21, R22, RZ, 0xfc, !PT ;  /* 0x00000016150e7212 */ /* 0x002fe200078efcff */
[----:B------:R-:W-:-:S03]  /*0590*/  FADD R7, R8, 1 ;  /* 0x3f80000008077421 */ /* 0x000fc60000000000 */
[----:B------:R-:W-:Y:S01]  /*05a0*/  SHF.R.S32.HI R5, RZ, 0x1f, R14 ;  /* 0x0000001fff057819 */ /* 0x000fe2000001140e */
[----:B--2---:R-:W-:Y:S01]  /*05b0*/  @!P1 FMUL R18, R18, R18 ;  /* 0x0000001212129220 */ /* 0x004fe20000400000 */
[----:B------:R-:W-:Y:S02]  /*05c0*/  FSETP.GT.AND P1, PT, R7, 8.50705917302346158658e+37, PT ;  /* 0x7e8000000700780b */ /* 0x000fe40003f24000 */
[-C--:B------:R-:W-:Y:S01]  /*05d0*/  LEA.HI R4, R5, R14.reuse, RZ, 0x9 ;  /* 0x0000000e05047211 */ /* 0x080fe200078f48ff */
[----:B------:R-:W-:Y:S01]  /*05e0*/  FADD R18, R18, 1 ;  /* 0x3f80000012127421 */ /* 0x000fe20000000000 */
[----:B-----5:R-:W-:Y:S01]  /*05f0*/  FADD R23, RZ, -R23 ;  /* 0x80000017ff177221 */ /* 0x020fe20000000000 */
[----:B------:R-:W-:Y:S01]  /*0600*/  FADD R6, RZ, -R10 ;  /* 0x8000000aff067221 */ /* 0x000fe20000000000 */
[----:B------:R-:W-:Y:S02]  /*0610*/  LOP3.LUT R9, R4, 0xfffffe00, RZ, 0xc0, !PT ;  /* 0xfffffe0004097812 */ /* 0x000fe400078ec0ff */
[----:B------:R-:W-:Y:S01]  /*0620*/  FSETP.GT.AND P2, PT, R18, 8.50705917302346158658e+37, PT ;  /* 0x7e8000001200780b */ /* 0x000fe20003f44000 */
[----:B------:R-:W-:Y:S01]  /*0630*/  FMUL R27, R23, 1.4426950216293334961 ;  /* 0x3fb8aa3b171b7820 */ /* 0x000fe20000400000 */
[----:B------:R-:W-:Y:S01]  /*0640*/  FMUL R6, R6, 1.4426950216293334961 ;  /* 0x3fb8aa3b06067820 */ /* 0x000fe20000400000 */
[----:B------:R-:W-:-:S02]  /*0650*/  LEA.HI R5, R19, R14, RZ, 0x9 ;  /* 0x0000000e13057211 */ /* 0x000fc400078f48ff */
[----:B------:R-:W-:Y:S02]  /*0660*/  IADD3 R14, R14, -R9, RZ ;  /* 0x800000090e0e7210 */ /* 0x000fe40007ffe0ff */
[----:B------:R-:W0:Y:S01]  /*0670*/  LDC.64 R8, c[0x0][0x218] ;  /* 0x00008600ff087b82 */ /* 0x000e220000000a00 */
[----:B------:R-:W-:Y:S01]  /*0680*/  FSETP.GEU.AND P0, PT, R27, -126, PT ;  /* 0xc2fc00001b00780b */ /* 0x000fe20003f0e000 */
[----:B------:R-:W-:Y:S01]  /*0690*/  @P1 FMUL R7, R7, 0.25 ;  /* 0x3e80000007071820 */ /* 0x000fe20000400000 */
[----:B------:R-:W-:Y:S02]  /*06a0*/  FSETP.GEU.AND P3, PT, R6, -126, PT ;  /* 0xc2fc00000600780b */ /* 0x000fe40003f6e000 */
[----:B------:R-:W-:Y:S01]  /*06b0*/  LEA R19, R11, R14, 0x9 ;  /* 0x0000000e0b137211 */ /* 0x000fe200078e48ff */
[----:B------:R-:W-:Y:S01]  /*06c0*/  @P2 FMUL R18, R18, 0.25 ;  /* 0x3e80000012122820 */ /* 0x000fe20000400000 */
[----:B------:R-:W-:Y:S01]  /*06d0*/  HFMA2.MMA R14, -RZ, RZ, 1.625, 0 ;  /* 0x3e800000ff0e7435 */ /* 0x000fe200000001ff */
[----:B------:R-:W1:Y:S01]  /*06e0*/  MUFU.RCP R7, R7 ;  /* 0x0000000700077308 */ /* 0x000e620000001000 */
[----:B------:R-:W-:-:S02]  /*06f0*/  SHF.L.U32 R4, R4, 0xc, RZ ;  /* 0x0000000c04047819 */ /* 0x000fc400000006ff */
[----:B------:R-:W-:Y:S02]  /*0700*/  LEA R5, R5, 0x200000, 0xc ;  /* 0x0020000005057811 */ /* 0x000fe400078e60ff */
[----:B------:R-:W-:Y:S01]  /*0710*/  LOP3.LUT R4, R4, 0xffe00000, RZ, 0xc0, !PT ;  /* 0xffe0000004047812 */ /* 0x000fe200078ec0ff */
[----:B------:R-:W-:Y:S02]  /*0720*/  @!P0 FMUL R27, R27, 0.5 ;  /* 0x3f0000001b1b8820 */ /* 0x000fe40000400000 */
[----:B------:R-:W2:Y:S01]  /*0730*/  MUFU.RCP R18, R18 ;  /* 0x0000001200127308 */ /* 0x000ea20000001000 */
[----:B------:R-:W-:Y:S01]  /*0740*/  @!P3 FMUL R6, R6, 0.5 ;  /* 0x3f0000000606b820 */ /* 0x000fe20000400000 */
[----:B------:R-:W-:Y:S01]  /*0750*/  IMAD R23, R28, 0x1000, R11 ;  /* 0x000010001c177824 */ /* 0x000fe200078e020b */
[----:B------:R-:W-:Y:S02]  /*0760*/  LEA R21, R26, R11, 0xc ;  /* 0x0000000b1a157211 */ /* 0x000fe400078e60ff */
[----:B------:R-:W-:-:S02]  /*0770*/  FSEL R28, R14, 1, P1 ;  /* 0x3f8000000e1c7808 */ /* 0x000fc40000800000 */
[----:B------:R-:W-:Y:S01]  /*0780*/  LOP3.LUT R26, R5, 0xffe00000, RZ, 0xc0, !PT ;  /* 0xffe00000051a7812 */ /* 0x000fe200078ec0ff */
[----:B------:R3:W5:Y:S01]  /*0790*/  MUFU.EX2 R10, R27 ;  /* 0x0000001b000a7308 */ /* 0x0007620000000800 */
[----:B------:R-:W-:Y:S02]  /*07a0*/  IMAD.IADD R5, R19, 0x1, R4 ;  /* 0x0000000113057824 */ /* 0x000fe400078e0204 */
[----:B-1----:R-:W-:-:S05]  /*07b0*/  FMUL R28, R7, R28 ;  /* 0x0000001c071c7220 */ /* 0x002fca0000400000 */
[----:B------:R1:W0:Y:S01]  /*07c0*/  MUFU.EX2 R11, R6 ;  /* 0x00000006000b7308 */ /* 0x0002220000000800 */
[----:B------:R-:W-:Y:S01]  /*07d0*/  FSEL R7, R14, 1, P2 ;  /* 0x3f8000000e077808 */ /* 0x000fe20001000000 */
[----:B0-----:R-:W-:Y:S01]  /*07e0*/  IMAD.WIDE R4, R5, 0x4, R8 ;  /* 0x0000000405047825 */ /* 0x001fe200078e0208 */
[----:B---3--:R-:W-:-:S03]  /*07f0*/  LEA R27, R16, UR4, 0x2 ;  /* 0x00000004101b7c11 */ /* 0x008fc6000f8e10ff */
[----:B--2---:R-:W-:Y:S02]  /*0800*/  FMUL R18, R18, R7 ;  /* 0x0000000712127220 */ /* 0x004fe40000400000 */
[----:B-1----:R-:W2:Y:S01]  /*0810*/  LDG.E.EL.128 R4, desc[UR6][R4.64] ;  /* 0x0000000604047981 */ /* 0x002ea2000c2e1d00 */
[----:B-----5:R-:W-:Y:S01]  /*0820*/  @!P0 FMUL R10, R10, R10 ;  /* 0x0000000a0a0a8220 */ /* 0x020fe20000400000 */
[----:B------:R-:W-:Y:S02]  /*0830*/  @!P3 FMUL R11, R11, R11 ;  /* 0x0000000b0b0bb220 */ /* 0x000fe40000400000 */
[----:B------:R0:W-:Y:S01]  /*0840*/  STS [R27+0x200], R28 ;  /* 0x0002001c1b007388 */ /* 0x0001e20000000800 */
[----:B------:R-:W-:Y:S01]  /*0850*/  FADD R29, R10, 1 ;  /* 0x3f8000000a1d7421 */ /* 0x000fe20000000000 */
[----:B0-----:R-:W-:-:S04]  /*0860*/  FADD R28, R11, 1 ;  /* 0x3f8000000b1c7421 */ /* 0x001fc80000000000 */
[----:B------:R-:W-:Y:S02]  /*0870*/  FSETP.GT.AND P1, PT, R29, 8.50705917302346158658e+37, PT ;  /* 0x7e8000001d00780b */ /* 0x000fe40003f24000 */
[----:B------:R-:W-:Y:S02]  /*0880*/  FSETP.GT.AND P0, PT, R28, 8.50705917302346158658e+37, PT ;  /* 0x7e8000001c00780b */ /* 0x000fe40003f04000 */
[----:B------:R-:W-:-:S09]  /*0890*/  IADD3 R19, R19, R26, RZ ;  /* 0x0000001a13137210 */ /* 0x000fd20007ffe0ff */
[----:B------:R-:W-:Y:S02]  /*08a0*/  @P1 FMUL R29, R29, 0.25 ;  /* 0x3e8000001d1d1820 */ /* 0x000fe40000400000 */
[----:B------:R-:W-:Y:S02]  /*08b0*/  @P0 FMUL R28, R28, 0.25 ;  /* 0x3e8000001c1c0820 */ /* 0x000fe40000400000 */
[----:B------:R-:W0:Y:S08]  /*08c0*/  MUFU.RCP R10, R29 ;  /* 0x0000001d000a7308 */ /* 0x000e300000001000 */
[----:B------:R-:W1:Y:S01]  /*08d0*/  MUFU.RCP R26, R28 ;  /* 0x0000001c001a7308 */ /* 0x000e620000001000 */
[----:B------:R-:W-:Y:S01]  /*08e0*/  IMAD.WIDE R8, R19, 0x4, R8 ;  /* 0x0000000413087825 */ /* 0x000fe200078e0208 */
[----:B------:R-:W-:-:S02]  /*08f0*/  FSEL R19, R14, 1, P1 ;  /* 0x3f8000000e137808 */ /* 0x000fc40000800000 */
[----:B------:R-:W-:-:S03]  /*0900*/  FSEL R11, R14, 1, P0 ;  /* 0x3f8000000e0b7808 */ /* 0x000fc60000000000 */
[----:B0-----:R-:W-:Y:S02]  /*0910*/  FMUL R19, R10, R19 ;  /* 0x000000130a137220 */ /* 0x001fe40000400000 */
[----:B-1----:R-:W-:Y:S02]  /*0920*/  FMUL R26, R26, R11 ;  /* 0x0000000b1a1a7220 */ /* 0x002fe40000400000 */
[----:B------:R-:W3:Y:S01]  /*0930*/  LDG.E.EL.128 R8, desc[UR6][R8.64] ;  /* 0x0000000608087981 */ /* 0x000ee2000c2e1d00 */
[----:B----4-:R-:W-:Y:S01]  /*0940*/  FADD R13, RZ, -R13 ;  /* 0x8000000dff0d7221 */ /* 0x010fe20000000000 */
[----:B------:R-:W-:-:S03]  /*0950*/  FADD R15, RZ, -R15 ;  /* 0x8000000fff0f7221 */ /* 0x000fc60000000000 */
[----:B------:R-:W-:Y:S01]  /*0960*/  FMUL R13, R13, 1.4426950216293334961 ;  /* 0x3fb8aa3b0d0d7820 */ /* 0x000fe20000400000 */
[----:B------:R0:W-:Y:S01]  /*0970*/  STS [R27+0x400], R18 ;  /* 0x000400121b007388 */ /* 0x0001e20000000800 */
[----:B------:R-:W-:-:S03]  /*0980*/  FADD R17, RZ, -R17 ;  /* 0x80000011ff117221 */ /* 0x000fc60000000000 */
[----:B------:R-:W-:Y:S01]  /*0990*/  FSETP.GEU.AND P0, PT, R13, -126, PT ;  /* 0xc2fc00000d00780b */ /* 0x000fe20003f0e000 */
[----:B------:R-:W-:Y:S01]  /*09a0*/  FMUL R29, R17, 1.4426950216293334961 ;  /* 0x3fb8aa3b111d7820 */ /* 0x000fe20000400000 */
[----:B0-----:R-:W-:Y:S01]  /*09b0*/  FADD R18, RZ, -R12 ;  /* 0x8000000cff127221 */ /* 0x001fe20000000000 */
[----:B------:R-:W-:-:S03]  /*09c0*/  FMUL R12, R15, 1.4426950216293334961 ;  /* 0x3fb8aa3b0f0c7820 */ /* 0x000fc60000400000 */
[----:B------:R-:W-:Y:S02]  /*09d0*/  FMUL R18, R18, 1.4426950216293334961 ;  /* 0x3fb8aa3b12127820 */ /* 0x000fe40000400000 */
[----:B------:R-:W-:Y:S02]  /*09e0*/  FSETP.GEU.AND P3, PT, R12, -126, PT ;  /* 0xc2fc00000c00780b */ /* 0x000fe40003f6e000 */
[----:B------:R-:W-:Y:S02]  /*09f0*/  FSETP.GEU.AND P2, PT, R29, -126, PT ;  /* 0xc2fc00001d00780b */ /* 0x000fe40003f4e000 */
[----:B------:R-:W-:Y:S01]  /*0a00*/  FSETP.GEU.AND P1, PT, R18, -126, PT ;  /* 0xc2fc00001200780b */ /* 0x000fe20003f2e000 */
[----:B------:R-:W-:-:S04]  /*0a10*/  @!P0 FMUL R13, R13, 0.5 ;  /* 0x3f0000000d0d8820 */ /* 0x000fc80000400000 */
[----:B------:R-:W0:Y:S04]  /*0a20*/  MUFU.EX2 R15, R13 ;  /* 0x0000000d000f7308 */ /* 0x000e280000000800 */
[----:B------:R-:W-:Y:S02]  /*0a30*/  @!P3 FMUL R12, R12, 0.5 ;  /* 0x3f0000000c0cb820 */ /* 0x000fe40000400000 */
[----:B------:R-:W-:Y:S02]  /*0a40*/  @!P2 FMUL R29, R29, 0.5 ;  /* 0x3f0000001d1da820 */ /* 0x000fe40000400000 */
[----:B------:R-:W-:Y:S01]  /*0a50*/  @!P1 FMUL R18, R18, 0.5 ;  /* 0x3f00000012129820 */ /* 0x000fe20000400000 */
[----:B------:R-:W1:Y:S08]  /*0a60*/  MUFU.EX2 R17, R12 ;  /* 0x0000000c00117308 */ /* 0x000e700000000800 */
[----:B------:R-:W4:Y:S08]  /*0a70*/  MUFU.EX2 R28, R18 ;  /* 0x00000012001c7308 */ /* 0x000f300000000800 */
[----:B------:R5:W5:Y:S01]  /*0a80*/  MUFU.EX2 R13, R29 ;  /* 0x0000001d000d7308 */ /* 0x000b620000000800 */
[----:B0-----:R-:W-:Y:S01]  /*0a90*/  @!P0 FMUL R15, R15, R15 ;  /* 0x0000000f0f0f8220 */ /* 0x001fe20000400000 */
[----:B-1----:R-:W-:-:S03]  /*0aa0*/  @!P3 FMUL R17, R17, R17 ;  /* 0x000000111111b220 */ /* 0x002fc60000400000 */
[----:B------:R-:W-:Y:S01]  /*0ab0*/  FADD R15, R15, 1 ;  /* 0x3f8000000f0f7421 */ /* 0x000fe20000000000 */
[----:B----4-:R-:W-:Y:S01]  /*0ac0*/  @!P1 FMUL R28, R28, R28 ;  /* 0x0000001c1c1c9220 */ /* 0x010fe20000400000 */
[----:B------:R-:W-:-:S03]  /*0ad0*/  FADD R17, R17, 1 ;  /* 0x3f80000011117421 */ /* 0x000fc60000000000 */
[----:B------:R-:W-:Y:S01]  /*0ae0*/  FSETP.GT.AND P0, PT, R15, 8.50705917302346158658e+37, PT ;  /* 0x7e8000000f00780b */ /* 0x000fe20003f04000 */
[----:B-----5:R-:W-:Y:S01]  /*0af0*/  FADD R29, R28, 1 ;  /* 0x3f8000001c1d7421 */ /* 0x020fe20000000000 */
[----:B------:R-:W-:Y:S01]  /*0b00*/  @!P2 FMUL R13, R13, R13 ;  /* 0x0000000d0d0da220 */ /* 0x000fe20000400000 */
[----:B------:R-:W-:-:S03]  /*0b10*/  FSETP.GT.AND P1, PT, R17, 8.50705917302346158658e+37, PT ;  /* 0x7e8000001100780b */ /* 0x000fc60003f24000 */
[----:B------:R-:W-:Y:S01]  /*0b20*/  FADD R13, R13, 1 ;  /* 0x3f8000000d0d7421 */ /* 0x000fe20000000000 */
[----:B------:R-:W-:-:S04]  /*0b30*/  FSETP.GT.AND P2, PT, R29, 8.50705917302346158658e+37, PT ;  /* 0x7e8000001d00780b */ /* 0x000fc80003f44000 */
[----:B------:R-:W-:Y:S02]  /*0b40*/  FSETP.GT.AND P3, PT, R13, 8.50705917302346158658e+37, PT ;  /* 0x7e8000000d00780b */ /* 0x000fe40003f64000 */
[----:B------:R-:W-:Y:S01]  /*0b50*/  @P0 FMUL R15, R15, 0.25 ;  /* 0x3e8000000f0f0820 */ /* 0x000fe20000400000 */
[----:B------:R-:W-:Y:S04]  /*0b60*/  STS [R27+0x600], R19 ;  /* 0x000600131b007388 */ /* 0x000fe80000000800 */
[----:B------:R0:W-:Y:S01]  /*0b70*/  STS [R27], R26 ;  /* 0x0000001a1b007388 */ /* 0x0001e20000000800 */
[----:B------:R1:W0:Y:S01]  /*0b80*/  MUFU.RCP R12, R15 ;  /* 0x0000000f000c7308 */ /* 0x0002220000001000 */
[----:B------:R-:W-:Y:S01]  /*0b90*/  @P1 FMUL R17, R17, 0.25 ;  /* 0x3e80000011111820 */ /* 0x000fe20000400000 */
[----:B------:R-:W-:-:S03]  /*0ba0*/  @P2 FMUL R29, R29, 0.25 ;  /* 0x3e8000001d1d2820 */ /* 0x000fc60000400000 */
[----:B------:R-:W-:-:S03]  /*0bb0*/  @P3 FMUL R13, R13, 0.25 ;  /* 0x3e8000000d0d3820 */ /* 0x000fc60000400000 */
[----:B------:R-:W4:Y:S01]  /*0bc0*/  MUFU.RCP R28, R17 ;  /* 0x00000011001c7308 */ /* 0x000f220000001000 */
[----:B-1----:R-:W-:-:S07]  /*0bd0*/  FSEL R15, R14, 1, P0 ;  /* 0x3f8000000e0f7808 */ /* 0x002fce0000000000 */
[----:B------:R1:W5:Y:S08]  /*0be0*/  MUFU.RCP R18, R29 ;  /* 0x0000001d00127308 */ /* 0x0003700000001000 */
[----:B------:R-:W5:Y:S01]  /*0bf0*/  MUFU.RCP R17, R13 ;  /* 0x0000000d00117308 */ /* 0x000f620000001000 */
[----:B0-----:R-:W-:Y:S01]  /*0c00*/  FMUL R26, R12, R15 ;  /* 0x0000000f0c1a7220 */ /* 0x001fe20000400000 */
[----:B------:R-:W-:Y:S01]  /*0c10*/  BAR.SYNC.DEFER_BLOCKING 0x0 ;  /* 0x0000000000007b1d */ /* 0x000fe20000010000 */
[----:B------:R-:W-:-:S02]  /*0c20*/  FSEL R15, R14, 1, P1 ;  /* 0x3f8000000e0f7808 */ /* 0x000fc40000800000 */
[C---:B------:R-:W-:Y:S02]  /*0c30*/  FSEL R12, R14.reuse, 1, P2 ;  /* 0x3f8000000e0c7808 */ /* 0x040fe40001000000 */
[----:B------:R-:W-:Y:S02]  /*0c40*/  FSEL R14, R14, 1, P3 ;  /* 0x3f8000000e0e7808 */ /* 0x000fe40001800000 */
[----:B-1----:R-:W-:Y:S01]  /*0c50*/  LEA R29, R22, UR4, 0x2 ;  /* 0x00000004161d7c11 */ /* 0x002fe2000f8e10ff */
[----:B----4-:R-:W-:Y:S01]  /*0c60*/  FMUL R28, R28, R15 ;  /* 0x0000000f1c1c7220 */ /* 0x010fe20000400000 */
[----:B-----5:R-:W-:Y:S01]  /*0c70*/  FMUL R18, R18, R12 ;  /* 0x0000000c12127220 */ /* 0x020fe20000400000 */
[----:B------:R-:W-:Y:S02]  /*0c80*/  FMUL R17, R17, R14 ;  /* 0x0000000e11117220 */ /* 0x000fe40000400000 */
[----:B------:R-:W2:Y:S01]  /*0c90*/  LDS.128 R12, [R29] ;  /* 0x000000001d0c7984 */ /* 0x000ea20000000c00 */
[----:B------:R-:W-:Y:S06]  /*0ca0*/  BAR.SYNC.DEFER_BLOCKING 0x0 ;  /* 0x0000000000007b1d */ /* 0x000fec0000010000 */
[----:B------:R0:W-:Y:S04]  /*0cb0*/  STS [R27], R26 ;  /* 0x0000001a1b007388 */ /* 0x0001e80000000800 */
[----:B------:R1:W-:Y:S04]  /*0cc0*/  STS [R27+0x200], R28 ;  /* 0x0002001c1b007388 */ /* 0x0003e80000000800 */
[----:B------:R-:W-:Y:S04]  /*0cd0*/  STS [R27+0x400], R18 ;  /* 0x000400121b007388 */ /* 0x000fe80000000800 */
[----:B------:R-:W-:Y:S01]  /*0ce0*/  STS [R27+0x600], R17 ;  /* 0x000600111b007388 */ /* 0x000fe20000000800 */
[----:B0-----:R-:W-:Y:S01]  /*0cf0*/  LEA R26, R16, R27, 0x2 ;  /* 0x0000001b101a7211 */ /* 0x001fe200078e10ff */
[----:B------:R-:W-:Y:S01]  /*0d00*/  BAR.SYNC.DEFER_BLOCKING 0x0 ;  /* 0x0000000000007b1d */ /* 0x000fe20000010000 */
[----:B------:R-:W-:-:S05]  /*0d10*/  LEA R22, R22, R29, 0x2 ;  /* 0x0000001d16167211 */ /* 0x000fca00078e10ff */
[----:B------:R0:W3:Y:S01]  /*0d20*/  LDS.128 R16, [R29] ;  /* 0x000000001d107984 */ /* 0x0000e20000000c00 */
[----:B--2---:R-:W-:Y:S01]  /*0d30*/  FMUL R4, R4, R12 ;  /* 0x0000000c04047220 */ /* 0x004fe20000400000 */
[----:B------:R-:W-:Y:S06]  /*0d40*/  BAR.SYNC.DEFER_BLOCKING 0x0 ;  /* 0x0000000000007b1d */ /* 0x000fec0000010000 */
[----:B------:R-:W2:Y:S01]  /*0d50*/  S2R R12, SR_TID.X ;  /* 0x00000000000c7919 */ /* 0x000ea20000002100 */
[----:B------:R-:W-:Y:S01]  /*0d60*/  FMUL R5, R5, R13 ;  /* 0x0000000d05057220 */ /* 0x000fe20000400000 */
[----:B------:R-:W-:Y:S01]  /*0d70*/  FMUL R13, R6, R14 ;  /* 0x0000000e060d7220 */ /* 0x000fe20000400000 */
[----:B------:R-:W-:Y:S01]  /*0d80*/  FMUL R7, R7, R15 ;  /* 0x0000000f07077220 */ /* 0x000fe20000400000 */
[----:B------:R-:W-:Y:S04]  /*0d90*/  STS [R22], R4 ;  /* 0x0000000416007388 */ /* 0x000fe80000000800 */
[----:B------:R-:W-:Y:S04]  /*0da0*/  STS [R22+0x8], R5 ;  /* 0x0000080516007388 */ /* 0x000fe80000000800 */
[----:B------:R-:W-:Y:S04]  /*0db0*/  STS [R22+0x10], R13 ;  /* 0x0000100d16007388 */ /* 0x000fe80000000800 */
[----:B------:R-:W-:Y:S01]  /*0dc0*/  STS [R22+0x18], R7 ;  /* 0x0000180716007388 */ /* 0x000fe20000000800 */
[----:B------:R-:W-:Y:S01]  /*0dd0*/  BAR.SYNC.DEFER_BLOCKING 0x0 ;  /* 0x0000000000007b1d */ /* 0x000fe20000010000 */
[----:B--2---:R-:W-:-:S04]  /*0de0*/  LOP3.LUT R12, R12, 0x7f, RZ, 0xc0, !PT ;  /* 0x0000007f0c0c7812 */ /* 0x004fc800078ec0ff */
[C---:B-1----:R-:W-:Y:S02]  /*0df0*/  LOP3.LUT R28, R12.reuse, 0x80, RZ, 0xfc, !PT ;  /* 0x000000800c1c7812 */ /* 0x042fe400078efcff */
[C---:B0-----:R-:W-:Y:S02]  /*0e00*/  LOP3.LUT R29, R12.reuse, 0x100, RZ, 0xfc, !PT ;  /* 0x000001000c1d7812 */ /* 0x041fe400078efcff */
[----:B------:R-:W-:Y:S02]  /*0e10*/  LOP3.LUT R12, R12, 0x180, RZ, 0xfc, !PT ;  /* 0x000001800c0c7812 */ /* 0x000fe400078efcff */
[----:B------:R-:W-:Y:S02]  /*0e20*/  LEA R28, R28, UR4, 0x3 ;  /* 0x000000041c1c7c11 */ /* 0x000fe4000f8e18ff */
[----:B------:R-:W-:Y:S02]  /*0e30*/  LEA R29, R29, UR4, 0x3 ;  /* 0x000000041d1d7c11 */ /* 0x000fe4000f8e18ff */
[----:B------:R-:W-:Y:S01]  /*0e40*/  LEA R12, R12, UR4, 0x3 ;  /* 0x000000040c0c7c11 */ /* 0x000fe2000f8e18ff */
[----:B---3--:R-:W-:Y:S01]  /*0e50*/  FMUL R14, R9, R17 ;  /* 0x00000011090e7220 */ /* 0x008fe20000400000 */
[----:B------:R-:W-:Y:S01]  /*0e60*/  FMUL R15, R8, R16 ;  /* 0x00000010080f7220 */ /* 0x000fe20000400000 */
[----:B------:R-:W-:Y:S01]  /*0e70*/  FMUL R17, R11, R19 ;  /* 0x000000130b117220 */ /* 0x000fe20000400000 */
[----:B------:R-:W0:Y:S04]  /*0e80*/  LDS R27, [R26] ;  /* 0x000000001a1b7984 */ /* 0x000e280000000800 */
[----:B------:R-:W1:Y:S04]  /*0e90*/  LDS R19, [R28] ;  /* 0x000000001c137984 */ /* 0x000e680000000800 */
[----:B------:R-:W2:Y:S04]  /*0ea0*/  LDS R9, [R29] ;  /* 0x000000001d097984 */ /* 0x000ea80000000800 */
[----:B------:R-:W3:Y:S01]  /*0eb0*/  LDS R8, [R12] ;  /* 0x000000000c087984 */ /* 0x000ee20000000800 */
[----:B------:R-:W-:Y:S01]  /*0ec0*/  BAR.SYNC.DEFER_BLOCKING 0x0 ;  /* 0x0000000000007b1d */ /* 0x000fe20000010000 */
[----:B------:R-:W-:-:S07]  /*0ed0*/  FMUL R18, R10, R18 ;  /* 0x000000120a127220 */ /* 0x000fce0000400000 */
[----:B------:R-:W4:Y:S01]  /*0ee0*/  LDC.64 R10, c[0x0][0x220] ;  /* 0x00008800ff0a7b82 */ /* 0x000f220000000a00 */
[----:B------:R-:W-:Y:S04]  /*0ef0*/  STS [R22], R15 ;  /* 0x0000000f16007388 */ /* 0x000fe80000000800 */
[----:B------:R4:W-:Y:S04]  /*0f00*/  STS [R22+0x8], R14 ;  /* 0x0000080e16007388 */ /* 0x0009e80000000800 */
[----:B------:R-:W-:Y:S04]  /*0f10*/  STS [R22+0x10], R18 ;  /* 0x0000101216007388 */ /* 0x000fe80000000800 */
[----:B------:R-:W-:Y:S01]  /*0f20*/  STS [R22+0x18], R17 ;  /* 0x0000181116007388 */ /* 0x000fe20000000800 */
[----:B------:R-:W-:Y:S06]  /*0f30*/  BAR.SYNC.DEFER_BLOCKING 0x0 ;  /* 0x0000000000007b1d */ /* 0x000fec0000010000 */
[----:B------:R-:W5:Y:S04]  /*0f40*/  LDS R7, [R26] ;  /* 0x000000001a077984 */ /* 0x000f680000000800 */
[----:B------:R-:W0:Y:S04]  /*0f50*/  LDS R6, [R28] ;  /* 0x000000001c067984 */ /* 0x000e280000000800 */
[----:B------:R-:W1:Y:S04]  /*0f60*/  LDS R5, [R29] ;  /* 0x000000001d057984 */ /* 0x000e680000000800 */
[----:B------:R2:W3:Y:S01]  /*0f70*/  LDS R4, [R12] ;  /* 0x000000000c047984 */ /* 0x0004e20000000800 */
[----:B----4-:R-:W-:-:S04]  /*0f80*/  IMAD.WIDE R14, R25, 0x4, R10 ;  /* 0x00000004190e7825 */ /* 0x010fc800078e020a */
[----:B------:R-:W-:-:S04]  /*0f90*/  IMAD.WIDE R24, R24, 0x4, R10 ;  /* 0x0000000418187825 */ /* 0x000fc800078e020a */
[----:B--2---:R-:W-:-:S04]  /*0fa0*/  IMAD.WIDE R12, R3, 0x4, R10 ;  /* 0x00000004030c7825 */ /* 0x004fc800078e020a */
[--C-:B------:R-:W-:Y:S01]  /*0fb0*/  IMAD.WIDE R2, R2, 0x4, R10.reuse ;  /* 0x0000000402027825 */ /* 0x100fe200078e020a */
[----:B0-----:R-:W-:Y:S03]  /*0fc0*/  STG.E desc[UR6][R12.64], R27 ;  /* 0x0000001b0c007986 */ /* 0x001fe6000c101906 */
[--C-:B------:R-:W-:Y:S01]  /*0fd0*/  IMAD.WIDE R16, R23, 0x4, R10.reuse ;  /* 0x0000000417107825 */ /* 0x100fe200078e020a */
[----:B-1----:R-:W-:Y:S03]  /*0fe0*/  STG.E desc[UR6][R2.64], R19 ;  /* 0x0000001302007986 */ /* 0x002fe6000c101906 */
[--C-:B------:R-:W-:Y:S01]  /*0ff0*/  IMAD.WIDE R22, R21, 0x4, R10.reuse ;  /* 0x0000000415167825 */ /* 0x100fe200078e020a */
[----:B------:R-:W-:Y:S03]  /*1000*/  STG.E desc[UR6][R14.64], R9 ;  /* 0x000000090e007986 */ /* 0x000fe6000c101906 */
[--C-:B------:R-:W-:Y:S01]  /*1010*/  IMAD.WIDE R20, R20, 0x4, R10.reuse ;  /* 0x0000000414147825 */ /* 0x100fe200078e020a */
[----:B---3--:R-:W-:Y:S03]  /*1020*/  STG.E desc[UR6][R24.64], R8 ;  /* 0x0000000818007986 */ /* 0x008fe6000c101906 */
[----:B------:R-:W-:Y:S01]  /*1030*/  IMAD.WIDE R10, R0, 0x4, R10 ;  /* 0x00000004000a7825 */ /* 0x000fe200078e020a */
[----:B-----5:R-:W-:Y:S04]  /*1040*/  STG.E desc[UR6][R16.64], R7 ;  /* 0x0000000710007986 */ /* 0x020fe8000c101906 */
[----:B------:R-:W-:Y:S04]  /*1050*/  STG.E desc[UR6][R22.64], R6 ;  /* 0x0000000616007986 */ /* 0x000fe8000c101906 */
[----:B------:R-:W-:Y:S04]  /*1060*/  STG.E desc[UR6][R20.64], R5 ;  /* 0x0000000514007986 */ /* 0x000fe8000c101906 */
[----:B------:R-:W-:Y:S01]  /*1070*/  STG.E desc[UR6][R10.64], R4 ;  /* 0x000000040a007986 */ /* 0x000fe2000c101906 */
[----:B------:R-:W-:Y:S05]  /*1080*/  EXIT ;  /* 0x000000000000794d */ /* 0x000fea0003800000 */
.L_x_0:
[----:B------:R-:W-:-:S00]  /*1090*/  BRA `(.L_x_0) ;  /* 0xfffffffc00fc7947 */ /* 0x000fc0000383ffff */
[----:B------:R-:W-:-:S00]  /*10a0*/  NOP ;  /* 0x0000000000007918 */ /* 0x000fc00000000000 */
        /* <DEDUP_REMOVED lines=13> */
.L_x_1:


//--------------------- .nv.shared.triton_poi_fused_mul_sigmoid_8 --------------------------
	.section	.nv.shared.triton_poi_fused_mul_sigmoid_8,"aw",@nobits
	.sectionflags	@""
	.align	16
	.zero		1024


//--------------------- .nv.constant0.triton_poi_fused_mul_sigmoid_8 --------------------------
	.section	.nv.constant0.triton_poi_fused_mul_sigmoid_8,"a",@progbits
	.sectionflags	@""
	.align	4
.nv.constant0.triton_poi_fused_mul_sigmoid_8:
	.zero		560
